//
// Generated by NVIDIA NVVM Compiler
//
// Compiler Build ID: CL-36424714
// Cuda compilation tools, release 13.0, V13.0.88
// Based on NVVM 20.0.0
//

.version 9.0
.target sm_100
.address_size 64

	// .globl	_Z17mma_16x8x8_kernelPKfS0_Pf

.visible .entry _Z17mma_16x8x8_kernelPKfS0_Pf(
	.param .u64 .ptr .align 1 _Z17mma_16x8x8_kernelPKfS0_Pf_param_0,
	.param .u64 .ptr .align 1 _Z17mma_16x8x8_kernelPKfS0_Pf_param_1,
	.param .u64 .ptr .align 1 _Z17mma_16x8x8_kernelPKfS0_Pf_param_2
)
{
	.reg .b32 	%r<24>;
	.reg .b64 	%rd<13>;

	ld.param.u64 	%rd1, [_Z17mma_16x8x8_kernelPKfS0_Pf_param_0];
	ld.param.u64 	%rd2, [_Z17mma_16x8x8_kernelPKfS0_Pf_param_1];
	ld.param.u64 	%rd3, [_Z17mma_16x8x8_kernelPKfS0_Pf_param_2];
	cvta.to.global.u64 	%rd4, %rd3;
	cvta.to.global.u64 	%rd5, %rd2;
	cvta.to.global.u64 	%rd6, %rd1;
	mov.u32 	%r15, %tid.x;
	and.b32  	%r16, %r15, 3;
	shl.b32 	%r17, %r15, 1;
	and.b32  	%r18, %r17, 2040;
	or.b32  	%r19, %r18, %r16;
	shl.b32 	%r20, %r15, 3;
	and.b32  	%r21, %r20, 24;
	shr.u32 	%r22, %r15, 2;
	add.s32 	%r23, %r21, %r22;
	mul.wide.u32 	%rd7, %r19, 4;
	add.s64 	%rd8, %rd6, %rd7;
	ld.global.u32 	%r5, [%rd8];
	ld.global.u32 	%r6, [%rd8+256];
	ld.global.u32 	%r7, [%rd8+16];
	ld.global.u32 	%r8, [%rd8+272];
	mul.wide.u32 	%rd9, %r23, 4;
	add.s64 	%rd10, %rd5, %rd9;
	ld.global.u32 	%r9, [%rd10];
	ld.global.u32 	%r10, [%rd10+128];
	mul.wide.u32 	%rd11, %r17, 4;
	add.s64 	%rd12, %rd4, %rd11;
	ld.global.u32 	%r11, [%rd12];
	ld.global.u32 	%r12, [%rd12+4];
	ld.global.u32 	%r13, [%rd12+256];
	ld.global.u32 	%r14, [%rd12+260];
	// begin inline asm
	mma.sync.aligned.m16n8k8.row.col.f32.tf32.tf32.f32         {%r1, %r2, %r3, %r4},     /* 'D' matrix */         {%r5, %r6, %r7, %r8},     /* 'A' matrix */         {%r9, %r10},             /* 'B' matrix */         {%r11, %r12, %r13, %r14} /* 'C' matrix */;
	// end inline asm
	st.global.u32 	[%rd12], %r1;
	st.global.u32 	[%rd12+4], %r2;
	st.global.u32 	[%rd12+256], %r3;
	st.global.u32 	[%rd12+260], %r4;
	ret;

}


// ===== COMPILED SASS (sm_100) =====

	.target	sm_100

	.elftype	@"ET_EXEC"


//--------------------- .note.nv.tkinfo           --------------------------
	.section	.note.nv.tkinfo,"",@"SHT_NOTE"
	.sectionflags	@"SHF_NOTE_NV_TKINFO"
	.tkinfo
        /*0018*/ 	.word	0x00000002
        /*0030*/ 	.string	""
        /*0030*/ 	.string	"ptxas"
        /*0030*/ 	.string	"Cuda compilation tools, release 13.0, V13.0.88"
        /*0030*/ 	.string	"Build cuda_13.0.r13.0/compiler.36424714_0"
        /*0030*/ 	.string	"-arch sm_100 -m 64 "



//--------------------- .note.nv.cuinfo           --------------------------
	.section	.note.nv.cuinfo,"",@"SHT_NOTE"
	.sectionflags	@"SHF_NOTE_NV_CUINFO"
        /*0018*/ 	.short	0x0002
        /*001a*/ 	.short	0x0064
        /*001c*/ 	.short	0x0082
	.zero		2


//--------------------- .nv.info                  --------------------------
	.section	.nv.info,"",@"SHT_CUDA_INFO"
	.align	4


	//----- nvinfo : EIATTR_REGCOUNT
	.align		4
        /*0000*/ 	.byte	0x04, 0x2f
        /*0002*/ 	.short	(.L_1 - .L_0)
	.align		4
.L_0:
        /*0004*/ 	.word	index@(_Z17mma_16x8x8_kernelPKfS0_Pf)
        /*0008*/ 	.word	0x00000016


	//----- nvinfo : EIATTR_FRAME_SIZE
	.align		4
.L_1:
        /*000c*/ 	.byte	0x04, 0x11
        /*000e*/ 	.short	(.L_3 - .L_2)
	.align		4
.L_2:
        /*0010*/ 	.word	index@(_Z17mma_16x8x8_kernelPKfS0_Pf)
        /*0014*/ 	.word	0x00000000


	//----- nvinfo : EIATTR_MIN_STACK_SIZE
	.align		4
.L_3:
        /*0018*/ 	.byte	0x04, 0x12
        /*001a*/ 	.short	(.L_5 - .L_4)
	.align		4
.L_4:
        /*001c*/ 	.word	index@(_Z17mma_16x8x8_kernelPKfS0_Pf)
        /*0020*/ 	.word	0x00000000
.L_5:


//--------------------- .nv.compat                --------------------------
	.section	.nv.compat,"",@"SHT_CUDA_COMPAT_INFO"
	.align	4
        /*0000*/ 	.byte	0x02, 0x09, 0x00, 0x00, 0x02, 0x02, 0x01, 0x00, 0x02, 0x05, 0x05, 0x00, 0x03, 0x07, 0x01, 0x01
        /*0010*/ 	.byte	0x02, 0x03, 0x00, 0x00, 0x02, 0x06, 0x01, 0x00, 0x04, 0x0b, 0x08, 0x00, 0x09, 0x00, 0x00, 0x00
        /*0020*/ 	.byte	0x00, 0x00, 0x00, 0x00


//--------------------- .nv.info._Z17mma_16x8x8_kernelPKfS0_Pf --------------------------
	.section	.nv.info._Z17mma_16x8x8_kernelPKfS0_Pf,"",@"SHT_CUDA_INFO"
	.sectionflags	@""
	.align	4


	//----- nvinfo : EIATTR_CUDA_API_VERSION
	.align		4
        /*0000*/ 	.byte	0x04, 0x37
        /*0002*/ 	.short	(.L_7 - .L_6)
.L_6:
        /*0004*/ 	.word	0x00000082


	//----- nvinfo : EIATTR_KPARAM_INFO
	.align		4
.L_7:
        /*0008*/ 	.byte	0x04, 0x17
        /*000a*/ 	.short	(.L_9 - .L_8)
.L_8:
        /*000c*/ 	.word	0x00000000
        /*0010*/ 	.short	0x0002
        /*0012*/ 	.short	0x0010
        /*0014*/ 	.byte	0x00, 0xf5, 0x21, 0x00


	//----- nvinfo : EIATTR_KPARAM_INFO
	.align		4
.L_9:
        /*0018*/ 	.byte	0x04, 0x17
        /*001a*/ 	.short	(.L_11 - .L_10)
.L_10:
        /*001c*/ 	.word	0x00000000
        /*0020*/ 	.short	0x0001
        /*0022*/ 	.short	0x0008
        /*0024*/ 	.byte	0x00, 0xf5, 0x21, 0x00


	//----- nvinfo : EIATTR_KPARAM_INFO
	.align		4
.L_11:
        /*0028*/ 	.byte	0x04, 0x17
        /*002a*/ 	.short	(.L_13 - .L_12)
.L_12:
        /*002c*/ 	.word	0x00000000
        /*0030*/ 	.short	0x0000
        /*0032*/ 	.short	0x0000
        /*0034*/ 	.byte	0x00, 0xf5, 0x21, 0x00


	//----- nvinfo : EIATTR_SPARSE_MMA_MASK
	.align		4
.L_13:
        /*0038*/ 	.byte	0x03, 0x50
        /*003a*/ 	.short	0x0000


	//----- nvinfo : EIATTR_MAXREG_COUNT
	.align		4
        /*003c*/ 	.byte	0x03, 0x1b
        /*003e*/ 	.short	0x00ff


	//----- nvinfo : EIATTR_MERCURY_ISA_VERSION
	.align		4
        /*0040*/ 	.byte	0x03, 0x5f
        /*0042*/ 	.short	0x0101


	//----- nvinfo : EIATTR_VRC_CTA_INIT_COUNT
	.align		4
        /*0044*/ 	.byte	0x02, 0x4a
	.zero		1
	.zero		1


	//----- nvinfo : EIATTR_EXIT_INSTR_OFFSETS
	.align		4
        /*0048*/ 	.byte	0x04, 0x1c
        /*004a*/ 	.short	(.L_15 - .L_14)


	//   ....[0]....
.L_14:
        /*004c*/ 	.word	0x000001f0


	//----- nvinfo : EIATTR_CBANK_PARAM_SIZE
	.align		4
.L_15:
        /*0050*/ 	.byte	0x03, 0x19
        /*0052*/ 	.short	0x0018


	//----- nvinfo : EIATTR_PARAM_CBANK
	.align		4
        /*0054*/ 	.byte	0x04, 0x0a
        /*0056*/ 	.short	(.L_17 - .L_16)
	.align		4
.L_16:
        /*0058*/ 	.word	index@(.nv.constant0._Z17mma_16x8x8_kernelPKfS0_Pf)
        /*005c*/ 	.short	0x0380
        /*005e*/ 	.short	0x0018


	//----- nvinfo : EIATTR_SW_WAR
	.align		4
.L_17:
        /*0060*/ 	.byte	0x04, 0x36
        /*0062*/ 	.short	(.L_19 - .L_18)
.L_18:
        /*0064*/ 	.word	0x00000008
.L_19:


//--------------------- .nv.callgraph             --------------------------
	.section	.nv.callgraph,"",@"SHT_CUDA_CALLGRAPH"
	.align	4
	.sectionentsize	8
	.align		4
        /*0000*/ 	.word	0x00000000
	.align		4
        /*0004*/ 	.word	0xffffffff
	.align		4
        /*0008*/ 	.word	0x00000000
	.align		4
        /*000c*/ 	.word	0xfffffffe
	.align		4
        /*0010*/ 	.word	0x00000000
	.align		4
        /*0014*/ 	.word	0xfffffffd
	.align		4
        /*0018*/ 	.word	0x00000000
	.align		4
        /*001c*/ 	.word	0xfffffffc


//--------------------- .text._Z17mma_16x8x8_kernelPKfS0_Pf --------------------------
	.section	.text._Z17mma_16x8x8_kernelPKfS0_Pf,"ax",@progbits
	.align	128
        .global         _Z17mma_16x8x8_kernelPKfS0_Pf
        .type           _Z17mma_16x8x8_kernelPKfS0_Pf,@function
        .size           _Z17mma_16x8x8_kernelPKfS0_Pf,(.L_x_1 - _Z17mma_16x8x8_kernelPKfS0_Pf)
        .other          _Z17mma_16x8x8_kernelPKfS0_Pf,@"STO_CUDA_ENTRY STV_DEFAULT"
_Z17mma_16x8x8_kernelPKfS0_Pf:
.text._Z17mma_16x8x8_kernelPKfS0_Pf:
[----:B------:R-:W-:Y:S01]  /*0000*/  LDC R1, c[0x0][0x37c] ;  /* 0x0000df00ff017b82 */ /* 0x000fe20000000800 */
[----:B------:R-:W0:Y:S07]  /*0010*/  S2R R11, SR_TID.X ;  /* 0x00000000000b7919 */ /* 0x000e2e0000002100 */
[----:B------:R-:W1:Y:S01]  /*0020*/  LDC.64 R4, c[0x0][0x388] ;  /* 0x0000e200ff047b82 */ /* 0x000e620000000a00 */
[----:B------:R-:W2:Y:S07]  /*0030*/  LDCU.64 UR4, c[0x0][0x358] ;  /* 0x00006b00ff0477ac */ /* 0x000eae0008000a00 */
[----:B------:R-:W3:Y:S08]  /*0040*/  LDC.64 R2, c[0x0][0x380] ;  /* 0x0000e000ff027b82 */ /* 0x000ef00000000a00 */
[----:B------:R-:W4:Y:S01]  /*0050*/  LDC.64 R6, c[0x0][0x390] ;  /* 0x0000e400ff067b82 */ /* 0x000f220000000a00 */
[C---:B0-----:R-:W-:Y:S01]  /*0060*/  IMAD.SHL.U32 R0, R11.reuse, 0x8, RZ ;  /* 0x000000080b007824 */ /* 0x041fe200078e00ff */
[----:B------:R-:W-:-:S04]  /*0070*/  SHF.L.U32 R9, R11, 0x1, RZ ;  /* 0x000000010b097819 */ /* 0x000fc800000006ff */
[----:B------:R-:W-:Y:S02]  /*0080*/  LOP3.LUT R8, R0, 0x18, RZ, 0xc0, !PT ;  /* 0x0000001800087812 */ /* 0x000fe400078ec0ff */
[----:B------:R-:W-:Y:S02]  /*0090*/  LOP3.LUT R0, R9, 0x7f8, RZ, 0xc0, !PT ;  /* 0x000007f809007812 */ /* 0x000fe400078ec0ff */
[----:B------:R-:W-:Y:S01]  /*00a0*/  LEA.HI R13, R11, R8, RZ, 0x1e ;  /* 0x000000080b0d7211 */ /* 0x000fe200078ff0ff */
[----:B----4-:R-:W-:Y:S01]  /*00b0*/  IMAD.WIDE.U32 R6, R9, 0x4, R6 ;  /* 0x0000000409067825 */ /* 0x010fe200078e0006 */
[----:B------:R-:W-:-:S03]  /*00c0*/  LOP3.LUT R11, R0, 0x3, R11, 0xf8, !PT ;  /* 0x00000003000b7812 */ /* 0x000fc600078ef80b */
[----:B-1----:R-:W-:Y:S01]  /*00d0*/  IMAD.WIDE.U32 R4, R13, 0x4, R4 ;  /* 0x000000040d047825 */ /* 0x002fe200078e0004 */
[----:B--2---:R-:W2:Y:S03]  /*00e0*/  LDG.E R16, desc[UR4][R6.64] ;  /* 0x0000000406107981 */ /* 0x004ea6000c1e1900 */
[----:B---3--:R-:W-:Y:S01]  /*00f0*/  IMAD.WIDE.U32 R2, R11, 0x4, R2 ;  /* 0x000000040b027825 */ /* 0x008fe200078e0002 */
[----:B------:R-:W2:Y:S04]  /*0100*/  LDG.E R12, desc[UR4][R4.64] ;  /* 0x00000004040c7981 */ /* 0x000ea8000c1e1900 */
[----:B------:R-:W2:Y:S04]  /*0110*/  LDG.E R13, desc[UR4][R4.64+0x80] ;  /* 0x00008004040d7981 */ /* 0x000ea8000c1e1900 */
[----:B------:R-:W2:Y:S04]  /*0120*/  LDG.E R8, desc[UR4][R2.64] ;  /* 0x0000000402087981 */ /* 0x000ea8000c1e1900 */
[----:B------:R-:W2:Y:S04]  /*0130*/  LDG.E R9, desc[UR4][R2.64+0x100] ;  /* 0x0001000402097981 */ /* 0x000ea8000c1e1900 */
[----:B------:R-:W2:Y:S04]  /*0140*/  LDG.E R10, desc[UR4][R2.64+0x10] ;  /* 0x00001004020a7981 */ /* 0x000ea8000c1e1900 */
[----:B------:R-:W2:Y:S04]  /*0150*/  LDG.E R11, desc[UR4][R2.64+0x110] ;  /* 0x00011004020b7981 */ /* 0x000ea8000c1e1900 */
[----:B------:R-:W2:Y:S04]  /*0160*/  LDG.E R17, desc[UR4][R6.64+0x4] ;  /* 0x0000040406117981 */ /* 0x000ea8000c1e1900 */
[----:B------:R-:W2:Y:S04]  /*0170*/  LDG.E R18, desc[UR4][R6.64+0x100] ;  /* 0x0001000406127981 */ /* 0x000ea8000c1e1900 */
[----:B------:R-:W2:Y:S02]  /*0180*/  LDG.E R19, desc[UR4][R6.64+0x104] ;  /* 0x0001040406137981 */ /* 0x000ea4000c1e1900 */
[----:B--2---:R-:W-:-:S15]  /*0190*/  HMMA.1688.F32.TF32 R8, R8, R12, R16 ;  /* 0x0000000c0808723c */ /* 0x004fde0000081010 */
[----:B------:R-:W-:-:S04]  /*01a0*/  NOP ;  /* 0x0000000000007918 */ /* 0x000fc80000000000 */
[----:B------:R-:W-:Y:S04]  /*01b0*/  STG.E desc[UR4][R6.64], R8 ;  /* 0x0000000806007986 */ /* 0x000fe8000c101904 */
[----:B------:R-:W-:Y:S04]  /*01c0*/  STG.E desc[UR4][R6.64+0x4], R9 ;  /* 0x0000040906007986 */ /* 0x000fe8000c101904 */
[----:B------:R-:W-:Y:S04]  /*01d0*/  STG.E desc[UR4][R6.64+0x100], R10 ;  /* 0x0001000a06007986 */ /* 0x000fe8000c101904 */
[----:B------:R-:W-:Y:S01]  /*01e0*/  STG.E desc[UR4][R6.64+0x104], R11 ;  /* 0x0001040b06007986 */ /* 0x000fe2000c101904 */
[----:B------:R-:W-:Y:S05]  /*01f0*/  EXIT ;  /* 0x000000000000794d */ /* 0x000fea0003800000 */
.L_x_0:
[----:B------:R-:W-:-:S00]  /*0200*/  BRA `(.L_x_0) ;  /* 0xfffffffc00fc7947 */ /* 0x000fc0000383ffff */
[----:B------:R-:W-:-:S00]  /*0210*/  NOP ;  /* 0x0000000000007918 */ /* 0x000fc00000000000 */
        /* <DEDUP_REMOVED lines=14> */
.L_x_1:


//--------------------- .nv.shared.reserved.0     --------------------------
	.section	.nv.shared.reserved.0,"aw",@nobits
	.weak		__nv_reservedSMEM_offset_0_alias
	.size		__nv_reservedSMEM_offset_0_alias, 0, 64
	.other		__nv_reservedSMEM_offset_0_alias,@"STO_CUDA_RESERVED_SHARED STV_DEFAULT"
__nv_reservedSMEM_offset_0_alias:
	.zero		0
	.zero		64


//--------------------- .nv.constant0._Z17mma_16x8x8_kernelPKfS0_Pf --------------------------
	.section	.nv.constant0._Z17mma_16x8x8_kernelPKfS0_Pf,"a",@progbits
	.sectionflags	@""
	.align	4
.nv.constant0._Z17mma_16x8x8_kernelPKfS0_Pf:
	.zero		920


//--------------------- SYMBOLS --------------------------

	.type		.nv.reservedSmem.offset0,@object
	.size		.nv.reservedSmem.offset0,0x4
